//
// Generated by NVIDIA NVVM Compiler
//
// Compiler Build ID: CL-36424714
// Cuda compilation tools, release 13.0, V13.0.88
// Based on NVVM 20.0.0
//

.version 9.0
.target sm_100
.address_size 64

	// .globl	_Z4calcPf

.visible .entry _Z4calcPf(
	.param .u64 .ptr .align 1 _Z4calcPf_param_0
)
{
	.reg .b32 	%r<2>;
	.reg .b32 	%f<5>;
	.reg .b64 	%rd<5>;

	ld.param.u64 	%rd1, [_Z4calcPf_param_0];
	cvta.to.global.u64 	%rd2, %rd1;
	mov.u32 	%r1, %tid.x;
	cvt.rn.f32.u32 	%f1, %r1;
	div.rn.f32 	%f2, %f1, 0f42C80000;
	mul.f32 	%f3, %f2, 0f3FB8AA3B;
	ex2.approx.f32 	%f4, %f3;
	mul.wide.u32 	%rd3, %r1, 4;
	add.s64 	%rd4, %rd2, %rd3;
	st.global.f32 	[%rd4], %f4;
	ret;

}


// ===== COMPILED SASS (sm_100) =====

	.target	sm_100

	.elftype	@"ET_EXEC"


//--------------------- .note.nv.tkinfo           --------------------------
	.section	.note.nv.tkinfo,"",@"SHT_NOTE"
	.sectionflags	@"SHF_NOTE_NV_TKINFO"
	.tkinfo
        /*0018*/ 	.word	0x00000002
        /*0030*/ 	.string	""
        /*0030*/ 	.string	"ptxas"
        /*0030*/ 	.string	"Cuda compilation tools, release 13.0, V13.0.88"
        /*0030*/ 	.string	"Build cuda_13.0.r13.0/compiler.36424714_0"
        /*0030*/ 	.string	"-arch sm_100 -m 64 "



//--------------------- .note.nv.cuinfo           --------------------------
	.section	.note.nv.cuinfo,"",@"SHT_NOTE"
	.sectionflags	@"SHF_NOTE_NV_CUINFO"
        /*0018*/ 	.short	0x0002
        /*001a*/ 	.short	0x0064
        /*001c*/ 	.short	0x0082
	.zero		2


//--------------------- .nv.info                  --------------------------
	.section	.nv.info,"",@"SHT_CUDA_INFO"
	.align	4


	//----- nvinfo : EIATTR_REGCOUNT
	.align		4
        /*0000*/ 	.byte	0x04, 0x2f
        /*0002*/ 	.short	(.L_1 - .L_0)
	.align		4
.L_0:
        /*0004*/ 	.word	index@(_Z4calcPf)
        /*0008*/ 	.word	0x0000000d


	//----- nvinfo : EIATTR_FRAME_SIZE
	.align		4
.L_1:
        /*000c*/ 	.byte	0x04, 0x11
        /*000e*/ 	.short	(.L_3 - .L_2)
	.align		4
.L_2:
        /*0010*/ 	.word	index@($__internal_0_$__cuda_sm3x_div_rn_noftz_f32_slowpath)
        /*0014*/ 	.word	0x00000000


	//----- nvinfo : EIATTR_FRAME_SIZE
	.align		4
.L_3:
        /*0018*/ 	.byte	0x04, 0x11
        /*001a*/ 	.short	(.L_5 - .L_4)
	.align		4
.L_4:
        /*001c*/ 	.word	index@(_Z4calcPf)
        /*0020*/ 	.word	0x00000000


	//----- nvinfo : EIATTR_MIN_STACK_SIZE
	.align		4
.L_5:
        /*0024*/ 	.byte	0x04, 0x12
        /*0026*/ 	.short	(.L_7 - .L_6)
	.align		4
.L_6:
        /*0028*/ 	.word	index@(_Z4calcPf)
        /*002c*/ 	.word	0x00000000
.L_7:


//--------------------- .nv.compat                --------------------------
	.section	.nv.compat,"",@"SHT_CUDA_COMPAT_INFO"
	.align	4
        /*0000*/ 	.byte	0x02, 0x09, 0x00, 0x00, 0x02, 0x02, 0x01, 0x00, 0x02, 0x05, 0x05, 0x00, 0x03, 0x07, 0x01, 0x01
        /*0010*/ 	.byte	0x02, 0x03, 0x00, 0x00, 0x02, 0x06, 0x01, 0x00, 0x04, 0x0b, 0x08, 0x00, 0x01, 0x00, 0x00, 0x00
        /*0020*/ 	.byte	0x00, 0x00, 0x00, 0x00


//--------------------- .nv.info._Z4calcPf        --------------------------
	.section	.nv.info._Z4calcPf,"",@"SHT_CUDA_INFO"
	.sectionflags	@""
	.align	4


	//----- nvinfo : EIATTR_CUDA_API_VERSION
	.align		4
        /*0000*/ 	.byte	0x04, 0x37
        /*0002*/ 	.short	(.L_9 - .L_8)
.L_8:
        /*0004*/ 	.word	0x00000082


	//----- nvinfo : EIATTR_KPARAM_INFO
	.align		4
.L_9:
        /*0008*/ 	.byte	0x04, 0x17
        /*000a*/ 	.short	(.L_11 - .L_10)
.L_10:
        /*000c*/ 	.word	0x00000000
        /*0010*/ 	.short	0x0000
        /*0012*/ 	.short	0x0000
        /*0014*/ 	.byte	0x00, 0xf5, 0x21, 0x00


	//----- nvinfo : EIATTR_SPARSE_MMA_MASK
	.align		4
.L_11:
        /*0018*/ 	.byte	0x03, 0x50
        /*001a*/ 	.short	0x0000


	//----- nvinfo : EIATTR_MAXREG_COUNT
	.align		4
        /*001c*/ 	.byte	0x03, 0x1b
        /*001e*/ 	.short	0x00ff


	//----- nvinfo : EIATTR_MERCURY_ISA_VERSION
	.align		4
        /*0020*/ 	.byte	0x03, 0x5f
        /*0022*/ 	.short	0x0101


	//----- nvinfo : EIATTR_VRC_CTA_INIT_COUNT
	.align		4
        /*0024*/ 	.byte	0x02, 0x4a
	.zero		1
	.zero		1


	//----- nvinfo : EIATTR_EXIT_INSTR_OFFSETS
	.align		4
        /*0028*/ 	.byte	0x04, 0x1c
        /*002a*/ 	.short	(.L_13 - .L_12)


	//   ....[0]....
.L_12:
        /*002c*/ 	.word	0x00000190


	//----- nvinfo : EIATTR_CRS_STACK_SIZE
	.align		4
.L_13:
        /*0030*/ 	.byte	0x04, 0x1e
        /*0032*/ 	.short	(.L_15 - .L_14)
.L_14:
        /*0034*/ 	.word	0x00000000


	//----- nvinfo : EIATTR_CBANK_PARAM_SIZE
	.align		4
.L_15:
        /*0038*/ 	.byte	0x03, 0x19
        /*003a*/ 	.short	0x0008


	//----- nvinfo : EIATTR_PARAM_CBANK
	.align		4
        /*003c*/ 	.byte	0x04, 0x0a
        /*003e*/ 	.short	(.L_17 - .L_16)
	.align		4
.L_16:
        /*0040*/ 	.word	index@(.nv.constant0._Z4calcPf)
        /*0044*/ 	.short	0x0380
        /*0046*/ 	.short	0x0008


	//----- nvinfo : EIATTR_SW_WAR
	.align		4
.L_17:
        /*0048*/ 	.byte	0x04, 0x36
        /*004a*/ 	.short	(.L_19 - .L_18)
.L_18:
        /*004c*/ 	.word	0x00000008
.L_19:


//--------------------- .nv.callgraph             --------------------------
	.section	.nv.callgraph,"",@"SHT_CUDA_CALLGRAPH"
	.align	4
	.sectionentsize	8
	.align		4
        /*0000*/ 	.word	0x00000000
	.align		4
        /*0004*/ 	.word	0xffffffff
	.align		4
        /*0008*/ 	.word	0x00000000
	.align		4
        /*000c*/ 	.word	0xfffffffe
	.align		4
        /*0010*/ 	.word	0x00000000
	.align		4
        /*0014*/ 	.word	0xfffffffd
	.align		4
        /*0018*/ 	.word	0x00000000
	.align		4
        /*001c*/ 	.word	0xfffffffc


//--------------------- .text._Z4calcPf           --------------------------
	.section	.text._Z4calcPf,"ax",@progbits
	.align	128
        .global         _Z4calcPf
        .type           _Z4calcPf,@function
        .size           _Z4calcPf,(.L_x_15 - _Z4calcPf)
        .other          _Z4calcPf,@"STO_CUDA_ENTRY STV_DEFAULT"
_Z4calcPf:
.text._Z4calcPf:
[----:B------:R-:W-:Y:S01]  /*0000*/  LDC R1, c[0x0][0x37c] ;  /* 0x0000df00ff017b82 */ /* 0x000fe20000000800 */
[----:B------:R-:W0:Y:S01]  /*0010*/  S2R R2, SR_TID.X ;  /* 0x0000000000027919 */ /* 0x000e220000002100 */
[----:B------:R-:W-:Y:S01]  /*0020*/  IMAD.MOV.U32 R4, RZ, RZ, 0x3c23d70a ;  /* 0x3c23d70aff047424 */ /* 0x000fe200078e00ff */
[----:B------:R-:W1:Y:S01]  /*0030*/  LDCU.64 UR6, c[0x0][0x358] ;  /* 0x00006b00ff0677ac */ /* 0x000e620008000a00 */
[----:B------:R-:W-:Y:S01]  /*0040*/  IMAD.MOV.U32 R3, RZ, RZ, 0x42c80000 ;  /* 0x42c80000ff037424 */ /* 0x000fe200078e00ff */
[----:B------:R-:W-:Y:S03]  /*0050*/  BSSY.RECONVERGENT B1, `(.L_x_0) ;  /* 0x000000b000017945 */ /* 0x000fe60003800200 */
[----:B------:R-:W-:-:S04]  /*0060*/  FFMA R3, R4, -R3, 1 ;  /* 0x3f80000004037423 */ /* 0x000fc80000000803 */
[----:B------:R-:W-:Y:S01]  /*0070*/  FFMA R3, R3, R4, 0.0099999997764825820923 ;  /* 0x3c23d70a03037423 */ /* 0x000fe20000000004 */
[----:B0-----:R-:W-:-:S04]  /*0080*/  I2FP.F32.U32 R0, R2 ;  /* 0x0000000200007245 */ /* 0x001fc80000201000 */
[----:B------:R-:W0:Y:S01]  /*0090*/  FCHK P0, R0, 100 ;  /* 0x42c8000000007902 */ /* 0x000e220000000000 */
[----:B------:R-:W-:-:S04]  /*00a0*/  FFMA R4, R0, R3, RZ ;  /* 0x0000000300047223 */ /* 0x000fc800000000ff */
[----:B------:R-:W-:-:S04]  /*00b0*/  FFMA R5, R4, -100, R0 ;  /* 0xc2c8000004057823 */ /* 0x000fc80000000000 */
[----:B------:R-:W-:Y:S01]  /*00c0*/  FFMA R3, R3, R5, R4 ;  /* 0x0000000503037223 */ /* 0x000fe20000000004 */
[----:B01----:R-:W-:Y:S06]  /*00d0*/  @!P0 BRA `(.L_x_1) ;  /* 0x0000000000088947 */ /* 0x003fec0003800000 */
[----:B------:R-:W-:-:S07]  /*00e0*/  MOV R4, 0x100 ;  /* 0x0000010000047802 */ /* 0x000fce0000000f00 */
[----:B------:R-:W-:Y:S05]  /*00f0*/  CALL.REL.NOINC `($__internal_0_$__cuda_sm3x_div_rn_noftz_f32_slowpath) ;  /* 0x0000000000287944 */ /* 0x000fea0003c00000 */
.L_x_1:
[----:B------:R-:W-:Y:S05]  /*0100*/  BSYNC.RECONVERGENT B1 ;  /* 0x0000000000017941 */ /* 0x000fea0003800200 */
.L_x_0:
[----:B------:R-:W-:Y:S01]  /*0110*/  FMUL R0, R3, 1.4426950216293334961 ;  /* 0x3fb8aa3b03007820 */ /* 0x000fe20000400000 */
[----:B------:R-:W0:Y:S04]  /*0120*/  LDC.64 R4, c[0x0][0x380] ;  /* 0x0000e000ff047b82 */ /* 0x000e280000000a00 */
[----:B------:R-:W-:-:S13]  /*0130*/  FSETP.GEU.AND P0, PT, R0, -126, PT ;  /* 0xc2fc00000000780b */ /* 0x000fda0003f0e000 */
[----:B------:R-:W-:-:S04]  /*0140*/  @!P0 FMUL R0, R0, 0.5 ;  /* 0x3f00000000008820 */ /* 0x000fc80000400000 */
[----:B------:R-:W1:Y:S01]  /*0150*/  MUFU.EX2 R7, R0 ;  /* 0x0000000000077308 */ /* 0x000e620000000800 */
[----:B0-----:R-:W-:-:S04]  /*0160*/  IMAD.WIDE.U32 R2, R2, 0x4, R4 ;  /* 0x0000000402027825 */ /* 0x001fc800078e0004 */
[----:B-1----:R-:W-:-:S05]  /*0170*/  @!P0 FMUL R7, R7, R7 ;  /* 0x0000000707078220 */ /* 0x002fca0000400000 */
[----:B------:R-:W-:Y:S01]  /*0180*/  STG.E desc[UR6][R2.64], R7 ;  /* 0x0000000702007986 */ /* 0x000fe2000c101906 */
[----:B------:R-:W-:Y:S05]  /*0190*/  EXIT ;  /* 0x000000000000794d */ /* 0x000fea0003800000 */
        .weak           $__internal_0_$__cuda_sm3x_div_rn_noftz_f32_slowpath
        .type           $__internal_0_$__cuda_sm3x_div_rn_noftz_f32_slowpath,@function
        .size           $__internal_0_$__cuda_sm3x_div_rn_noftz_f32_slowpath,(.L_x_15 - $__internal_0_$__cuda_sm3x_div_rn_noftz_f32_slowpath)
$__internal_0_$__cuda_sm3x_div_rn_noftz_f32_slowpath:
[--C-:B------:R-:W-:Y:S01]  /*01a0*/  SHF.R.U32.HI R3, RZ, 0x17, R0.reuse ;  /* 0x00000017ff037819 */ /* 0x100fe20000011600 */
[----:B------:R-:W-:Y:S04]  /*01b0*/  BSSY.RECONVERGENT B0, `(.L_x_2) ;  /* 0x000005c000007945 */ /* 0x000fe80003800200 */
[----:B------:R-:W-:Y:S01]  /*01c0*/  BSSY.RELIABLE B2, `(.L_x_3) ;  /* 0x000001a000027945 */ /* 0x000fe20003800100 */
[----:B------:R-:W-:Y:S01]  /*01d0*/  IMAD.MOV.U32 R5, RZ, RZ, R0 ;  /* 0x000000ffff057224 */ /* 0x000fe200078e0000 */
[----:B------:R-:W-:-:S05]  /*01e0*/  LOP3.LUT R3, R3, 0xff, RZ, 0xc0, !PT ;  /* 0x000000ff03037812 */ /* 0x000fca00078ec0ff */
[----:B------:R-:W-:-:S05]  /*01f0*/  VIADD R7, R3, 0xffffffff ;  /* 0xffffffff03077836 */ /* 0x000fca0000000000 */
[----:B------:R-:W-:-:S13]  /*0200*/  ISETP.GT.U32.OR P0, PT, R7, 0xfd, !PT ;  /* 0x000000fd0700780c */ /* 0x000fda0007f04470 */
[----:B------:R-:W-:Y:S01]  /*0210*/  @!P0 IMAD.MOV.U32 R6, RZ, RZ, RZ ;  /* 0x000000ffff068224 */ /* 0x000fe200078e00ff */
[----:B------:R-:W-:Y:S06]  /*0220*/  @!P0 BRA `(.L_x_4) ;  /* 0x00000000004c8947 */ /* 0x000fec0003800000 */
[----:B------:R-:W-:-:S13]  /*0230*/  FSETP.GTU.FTZ.AND P0, PT, |R0|, +INF , PT ;  /* 0x7f8000000000780b */ /* 0x000fda0003f1c200 */
[----:B------:R-:W-:Y:S05]  /*0240*/  @P0 BREAK.RELIABLE B2 ;  /* 0x0000000000020942 */ /* 0x000fea0003800100 */
[----:B------:R-:W-:Y:S05]  /*0250*/  @P0 BRA `(.L_x_5) ;  /* 0x0000000400400947 */ /* 0x000fea0003800000 */
[----:B------:R-:W-:-:S05]  /*0260*/  IMAD.MOV.U32 R6, RZ, RZ, 0x42c80000 ;  /* 0x42c80000ff067424 */ /* 0x000fca00078e00ff */
[----:B------:R-:W-:-:S13]  /*0270*/  LOP3.LUT P0, RZ, R6, 0x7fffffff, R5, 0xc8, !PT ;  /* 0x7fffffff06ff7812 */ /* 0x000fda000780c805 */
[----:B------:R-:W-:Y:S05]  /*0280*/  @!P0 BREAK.RELIABLE B2 ;  /* 0x0000000000028942 */ /* 0x000fea0003800100 */
[----:B------:R-:W-:Y:S05]  /*0290*/  @!P0 BRA `(.L_x_6) ;  /* 0x0000000400288947 */ /* 0x000fea0003800000 */
[----:B------:R-:W-:-:S13]  /*02a0*/  LOP3.LUT P0, RZ, R5, 0x7fffffff, RZ, 0xc0, !PT ;  /* 0x7fffffff05ff7812 */ /* 0x000fda000780c0ff */
[----:B------:R-:W-:Y:S05]  /*02b0*/  @!P0 BREAK.RELIABLE B2 ;  /* 0x0000000000028942 */ /* 0x000fea0003800100 */
[----:B------:R-:W-:Y:S05]  /*02c0*/  @!P0 BRA `(.L_x_7) ;  /* 0x0000000400148947 */ /* 0x000fea0003800000 */
[----:B------:R-:W-:Y:S02]  /*02d0*/  FSETP.NEU.FTZ.AND P0, PT, |R0|, +INF , PT ;  /* 0x7f8000000000780b */ /* 0x000fe40003f1d200 */
[----:B------:R-:W-:-:S04]  /*02e0*/  LOP3.LUT P1, RZ, R6, 0x7fffffff, RZ, 0xc0, !PT ;  /* 0x7fffffff06ff7812 */ /* 0x000fc8000782c0ff */
[----:B------:R-:W-:-:S13]  /*02f0*/  PLOP3.LUT P0, PT, P0, P1, PT, 0x2f, 0xf2 ;  /* 0x0000000000f2781c */ /* 0x000fda0000702577 */
[----:B------:R-:W-:Y:S05]  /*0300*/  @P0 BREAK.RELIABLE B2 ;  /* 0x0000000000020942 */ /* 0x000fea0003800100 */
[----:B------:R-:W-:Y:S05]  /*0310*/  @P0 BRA `(.L_x_8) ;  /* 0x0000000000f40947 */ /* 0x000fea0003800000 */
[----:B------:R-:W-:-:S13]  /*0320*/  ISETP.GE.AND P0, PT, R7, RZ, PT ;  /* 0x000000ff0700720c */ /* 0x000fda0003f06270 */
[----:B------:R-:W-:Y:S02]  /*0330*/  @P0 IMAD.MOV.U32 R6, RZ, RZ, RZ ;  /* 0x000000ffff060224 */ /* 0x000fe400078e00ff */
[----:B------:R-:W-:Y:S01]  /*0340*/  @!P0 FFMA R5, R0, 1.84467440737095516160e+19, RZ ;  /* 0x5f80000000058823 */ /* 0x000fe200000000ff */
[----:B------:R-:W-:-:S07]  /*0350*/  @!P0 IMAD.MOV.U32 R6, RZ, RZ, -0x40 ;  /* 0xffffffc0ff068424 */ /* 0x000fce00078e00ff */
.L_x_4:
[----:B------:R-:W-:Y:S05]  /*0360*/  BSYNC.RELIABLE B2 ;  /* 0x0000000000027941 */ /* 0x000fea0003800100 */
.L_x_3:
[----:B------:R-:W-:Y:S01]  /*0370*/  UMOV UR4, 0x42c80000 ;  /* 0x42c8000000047882 */ /* 0x000fe20000000000 */
[----:B------:R-:W-:Y:S01]  /*0380*/  VIADD R3, R3, 0xffffff81 ;  /* 0xffffff8103037836 */ /* 0x000fe20000000000 */
[----:B------:R-:W-:Y:S01]  /*0390*/  UIADD3 UR4, UPT, UPT, UR4, -0x3000000, URZ ;  /* 0xfd00000004047890 */ /* 0x000fe2000fffe0ff */
[----:B------:R-:W-:Y:S02]  /*03a0*/  BSSY.RECONVERGENT B2, `(.L_x_9) ;  /* 0x0000033000027945 */ /* 0x000fe40003800200 */
[----:B------:R-:W-:Y:S01]  /*03b0*/  IMAD R0, R3, -0x800000, R5 ;  /* 0xff80000003007824 */ /* 0x000fe200078e0205 */
[----:B------:R-:W-:Y:S02]  /*03c0*/  IADD3 R6, PT, PT, R6, -0x6, R3 ;  /* 0xfffffffa06067810 */ /* 0x000fe40007ffe003 */
[----:B------:R-:W-:-:S03]  /*03d0*/  FADD.FTZ R9, -RZ, -UR4 ;  /* 0x80000004ff097e21 */ /* 0x000fc60008010100 */
[----:B------:R-:W0:Y:S02]  /*03e0*/  MUFU.RCP R7, UR4 ;  /* 0x0000000400077d08 */ /* 0x000e240008001000 */
[----:B0-----:R-:W-:-:S04]  /*03f0*/  FFMA R8, R7, R9, 1 ;  /* 0x3f80000007087423 */ /* 0x001fc80000000009 */
[----:B------:R-:W-:-:S04]  /*0400*/  FFMA R7, R7, R8, R7 ;  /* 0x0000000807077223 */ /* 0x000fc80000000007 */
[----:B------:R-:W-:-:S04]  /*0410*/  FFMA R8, R0, R7, RZ ;  /* 0x0000000700087223 */ /* 0x000fc800000000ff */
[----:B------:R-:W-:-:S04]  /*0420*/  FFMA R5, R9, R8, R0 ;  /* 0x0000000809057223 */ /* 0x000fc80000000000 */
[----:B------:R-:W-:-:S04]  /*0430*/  FFMA R8, R7, R5, R8 ;  /* 0x0000000507087223 */ /* 0x000fc80000000008 */
[----:B------:R-:W-:-:S04]  /*0440*/  FFMA R9, R9, R8, R0 ;  /* 0x0000000809097223 */ /* 0x000fc80000000000 */
[----:B------:R-:W-:-:S05]  /*0450*/  FFMA R5, R7, R9, R8 ;  /* 0x0000000907057223 */ /* 0x000fca0000000008 */
[----:B------:R-:W-:-:S04]  /*0460*/  SHF.R.U32.HI R0, RZ, 0x17, R5 ;  /* 0x00000017ff007819 */ /* 0x000fc80000011605 */
[----:B------:R-:W-:-:S05]  /*0470*/  LOP3.LUT R0, R0, 0xff, RZ, 0xc0, !PT ;  /* 0x000000ff00007812 */ /* 0x000fca00078ec0ff */
[----:B------:R-:W-:-:S04]  /*0480*/  IMAD.IADD R10, R0, 0x1, R6 ;  /* 0x00000001000a7824 */ /* 0x000fc800078e0206 */
[----:B------:R-:W-:-:S05]  /*0490*/  VIADD R0, R10, 0xffffffff ;  /* 0xffffffff0a007836 */ /* 0x000fca0000000000 */
[----:B------:R-:W-:-:S13]  /*04a0*/  ISETP.GE.U32.AND P0, PT, R0, 0xfe, PT ;  /* 0x000000fe0000780c */ /* 0x000fda0003f06070 */
[----:B------:R-:W-:Y:S05]  /*04b0*/  @!P0 BRA `(.L_x_10) ;  /* 0x0000000000808947 */ /* 0x000fea0003800000 */
[----:B------:R-:W-:-:S13]  /*04c0*/  ISETP.GT.AND P0, PT, R10, 0xfe, PT ;  /* 0x000000fe0a00780c */ /* 0x000fda0003f04270 */
[----:B------:R-:W-:Y:S05]  /*04d0*/  @P0 BRA `(.L_x_11) ;  /* 0x00000000006c0947 */ /* 0x000fea0003800000 */
[----:B------:R-:W-:-:S13]  /*04e0*/  ISETP.GE.AND P0, PT, R10, 0x1, PT ;  /* 0x000000010a00780c */ /* 0x000fda0003f06270 */
[----:B------:R-:W-:Y:S05]  /*04f0*/  @P0 BRA `(.L_x_12) ;  /* 0x0000000000740947 */ /* 0x000fea0003800000 */
[----:B------:R-:W-:Y:S02]  /*0500*/  ISETP.GE.AND P0, PT, R10, -0x18, PT ;  /* 0xffffffe80a00780c */ /* 0x000fe40003f06270 */
[----:B------:R-:W-:-:S11]  /*0510*/  LOP3.LUT R5, R5, 0x80000000, RZ, 0xc0, !PT ;  /* 0x8000000005057812 */ /* 0x000fd600078ec0ff */
[----:B------:R-:W-:Y:S05]  /*0520*/  @!P0 BRA `(.L_x_12) ;  /* 0x0000000000688947 */ /* 0x000fea0003800000 */
[CCC-:B------:R-:W-:Y:S01]  /*0530*/  FFMA.RZ R0, R7.reuse, R9.reuse, R8.reuse ;  /* 0x0000000907007223 */ /* 0x1c0fe2000000c008 */
[C---:B------:R-:W-:Y:S01]  /*0540*/  VIADD R6, R10.reuse, 0x20 ;  /* 0x000000200a067836 */ /* 0x040fe20000000000 */
[C---:B------:R-:W-:Y:S02]  /*0550*/  ISETP.NE.AND P2, PT, R10.reuse, RZ, PT ;  /* 0x000000ff0a00720c */ /* 0x040fe40003f45270 */
[----:B------:R-:W-:Y:S02]  /*0560*/  ISETP.NE.AND P1, PT, R10, RZ, PT ;  /* 0x000000ff0a00720c */ /* 0x000fe40003f25270 */
[----:B------:R-:W-:Y:S01]  /*0570*/  LOP3.LUT R3, R0, 0x7fffff, RZ, 0xc0, !PT ;  /* 0x007fffff00037812 */ /* 0x000fe200078ec0ff */
[CCC-:B------:R-:W-:Y:S01]  /*0580*/  FFMA.RP R0, R7.reuse, R9.reuse, R8.reuse ;  /* 0x0000000907007223 */ /* 0x1c0fe20000008008 */
[----:B------:R-:W-:Y:S01]  /*0590*/  FFMA.RM R7, R7, R9, R8 ;  /* 0x0000000907077223 */ /* 0x000fe20000004008 */
[----:B------:R-:W-:Y:S01]  /*05a0*/  IMAD.MOV R8, RZ, RZ, -R10 ;  /* 0x000000ffff087224 */ /* 0x000fe200078e0a0a */
[----:B------:R-:W-:-:S03]  /*05b0*/  LOP3.LUT R3, R3, 0x800000, RZ, 0xfc, !PT ;  /* 0x0080000003037812 */ /* 0x000fc600078efcff */
[----:B------:R-:W-:Y:S02]  /*05c0*/  FSETP.NEU.FTZ.AND P0, PT, R0, R7, PT ;  /* 0x000000070000720b */ /* 0x000fe40003f1d000 */
[----:B------:R-:W-:Y:S02]  /*05d0*/  SHF.L.U32 R6, R3, R6, RZ ;  /* 0x0000000603067219 */ /* 0x000fe400000006ff */
[----:B------:R-:W-:Y:S02]  /*05e0*/  SEL R0, R8, RZ, P2 ;  /* 0x000000ff08007207 */ /* 0x000fe40001000000 */
[----:B------:R-:W-:Y:S02]  /*05f0*/  ISETP.NE.AND P1, PT, R6, RZ, P1 ;  /* 0x000000ff0600720c */ /* 0x000fe40000f25270 */
[----:B------:R-:W-:Y:S02]  /*0600*/  SHF.R.U32.HI R0, RZ, R0, R3 ;  /* 0x00000000ff007219 */ /* 0x000fe40000011603 */
[----:B------:R-:W-:-:S02]  /*0610*/  PLOP3.LUT P0, PT, P0, P1, PT, 0xf8, 0x8f ;  /* 0x00000000008f781c */ /* 0x000fc40000703f70 */
[----:B------:R-:W-:Y:S02]  /*0620*/  SHF.R.U32.HI R6, RZ, 0x1, R0 ;  /* 0x00000001ff067819 */ /* 0x000fe40000011600 */
[----:B------:R-:W-:-:S04]  /*0630*/  SEL R3, RZ, 0x1, !P0 ;  /* 0x00000001ff037807 */ /* 0x000fc80004000000 */
[----:B------:R-:W-:-:S04]  /*0640*/  LOP3.LUT R3, R3, 0x1, R6, 0xf8, !PT ;  /* 0x0000000103037812 */ /* 0x000fc800078ef806 */
[----:B------:R-:W-:-:S05]  /*0650*/  LOP3.LUT R3, R3, R0, RZ, 0xc0, !PT ;  /* 0x0000000003037212 */ /* 0x000fca00078ec0ff */
[----:B------:R-:W-:-:S05]  /*0660*/  IMAD.IADD R6, R6, 0x1, R3 ;  /* 0x0000000106067824 */ /* 0x000fca00078e0203 */
[----:B------:R-:W-:Y:S01]  /*0670*/  LOP3.LUT R5, R6, R5, RZ, 0xfc, !PT ;  /* 0x0000000506057212 */ /* 0x000fe200078efcff */
[----:B------:R-:W-:Y:S06]  /*0680*/  BRA `(.L_x_12) ;  /* 0x0000000000107947 */ /* 0x000fec0003800000 */
.L_x_11:
[----:B------:R-:W-:-:S04]  /*0690*/  LOP3.LUT R5, R5, 0x80000000, RZ, 0xc0, !PT ;  /* 0x8000000005057812 */ /* 0x000fc800078ec0ff */
[----:B------:R-:W-:Y:S01]  /*06a0*/  LOP3.LUT R5, R5, 0x7f800000, RZ, 0xfc, !PT ;  /* 0x7f80000005057812 */ /* 0x000fe200078efcff */
[----:B------:R-:W-:Y:S06]  /*06b0*/  BRA `(.L_x_12) ;  /* 0x0000000000047947 */ /* 0x000fec0003800000 */
.L_x_10:
[----:B------:R-:W-:-:S07]  /*06c0*/  IMAD R5, R6, 0x800000, R5 ;  /* 0x0080000006057824 */ /* 0x000fce00078e0205 */
.L_x_12:
[----:B------:R-:W-:Y:S05]  /*06d0*/  BSYNC.RECONVERGENT B2 ;  /* 0x0000000000027941 */ /* 0x000fea0003800200 */
.L_x_9:
[----:B------:R-:W-:Y:S05]  /*06e0*/  BRA `(.L_x_13) ;  /* 0x0000000000207947 */ /* 0x000fea0003800000 */
.L_x_8:
[----:B------:R-:W-:-:S04]  /*06f0*/  LOP3.LUT R5, R6, 0x80000000, R5, 0x48, !PT ;  /* 0x8000000006057812 */ /* 0x000fc800078e4805 */
[----:B------:R-:W-:Y:S01]  /*0700*/  LOP3.LUT R5, R5, 0x7f800000, RZ, 0xfc, !PT ;  /* 0x7f80000005057812 */ /* 0x000fe200078efcff */
[----:B------:R-:W-:Y:S06]  /*0710*/  BRA `(.L_x_13) ;  /* 0x0000000000147947 */ /* 0x000fec0003800000 */
.L_x_7:
[----:B------:R-:W-:Y:S01]  /*0720*/  LOP3.LUT R5, R6, 0x80000000, R5, 0x48, !PT ;  /* 0x8000000006057812 */ /* 0x000fe200078e4805 */
[----:B------:R-:W-:Y:S06]  /*0730*/  BRA `(.L_x_13) ;  /* 0x00000000000c7947 */ /* 0x000fec0003800000 */
.L_x_6:
[----:B------:R-:W0:Y:S01]  /*0740*/  MUFU.RSQ R5, -QNAN ;  /* 0xffc0000000057908 */ /* 0x000e220000001400 */
[----:B------:R-:W-:Y:S05]  /*0750*/  BRA `(.L_x_13) ;  /* 0x0000000000047947 */ /* 0x000fea0003800000 */
.L_x_5:
[----:B------:R-:W-:-:S07]  /*0760*/  FADD.FTZ R5, R0, 100 ;  /* 0x42c8000000057421 */ /* 0x000fce0000010000 */
.L_x_13:
[----:B------:R-:W-:Y:S05]  /*0770*/  BSYNC.RECONVERGENT B0 ;  /* 0x0000000000007941 */ /* 0x000fea0003800200 */
.L_x_2:
[----:B0-----:R-:W-:Y:S02]  /*0780*/  IMAD.MOV.U32 R3, RZ, RZ, R5 ;  /* 0x000000ffff037224 */ /* 0x001fe400078e0005 */
[----:B------:R-:W-:-:S04]  /*0790*/  IMAD.MOV.U32 R5, RZ, RZ, 0x0 ;  /* 0x00000000ff057424 */ /* 0x000fc800078e00ff */
[----:B------:R-:W-:Y:S05]  /*07a0*/  RET.REL.NODEC R4 `(_Z4calcPf) ;  /* 0xfffffff804147950 */ /* 0x000fea0003c3ffff */
.L_x_14:
[----:B------:R-:W-:-:S00]  /*07b0*/  BRA `(.L_x_14) ;  /* 0xfffffffc00fc7947 */ /* 0x000fc0000383ffff */
[----:B------:R-:W-:-:S00]  /*07c0*/  NOP ;  /* 0x0000000000007918 */ /* 0x000fc00000000000 */
        /* <DEDUP_REMOVED lines=11> */
.L_x_15:


//--------------------- .nv.shared.reserved.0     --------------------------
	.section	.nv.shared.reserved.0,"aw",@nobits
	.weak		__nv_reservedSMEM_offset_0_alias
	.size		__nv_reservedSMEM_offset_0_alias, 0, 64
	.other		__nv_reservedSMEM_offset_0_alias,@"STO_CUDA_RESERVED_SHARED STV_DEFAULT"
__nv_reservedSMEM_offset_0_alias:
	.zero		0
	.zero		64


//--------------------- .nv.constant0._Z4calcPf   --------------------------
	.section	.nv.constant0._Z4calcPf,"a",@progbits
	.sectionflags	@""
	.align	4
.nv.constant0._Z4calcPf:
	.zero		904


//--------------------- SYMBOLS --------------------------

	.type		.nv.reservedSmem.offset0,@object
	.size		.nv.reservedSmem.offset0,0x4
